	.headerflags	@"EF_CUDA_TEXMODE_UNIFIED EF_CUDA_64BIT_ADDRESS EF_CUDA_ACCELERATORS EF_CUDA_SM90 EF_CUDA_VIRTUAL_SM(EF_CUDA_SM90)"
	.elftype	@"ET_EXEC"


//--------------------- .nv.info                  --------------------------
	.section	.nv.info,"",@"SHT_CUDA_INFO"
	.align	4


	//----- nvinfo : EIATTR_REGCOUNT
	.align		4
        /*0000*/ 	.byte	0x04, 0x2f
        /*0002*/ 	.short	(.L_3 - .L_2)
	.align		4
.L_2:
        /*0004*/ 	.word	index@(triton_poi_fused_cat_3)
        /*0008*/ 	.word	0x0000001a


	//----- nvinfo : EIATTR_MIN_STACK_SIZE
	.align		4
.L_3:
        /*000c*/ 	.byte	0x04, 0x12
        /*000e*/ 	.short	(.L_5 - .L_4)
	.align		4
.L_4:
        /*0010*/ 	.word	index@(triton_poi_fused_cat_3)
        /*0014*/ 	.word	0x00000000


	//----- nvinfo : EIATTR_FRAME_SIZE
	.align		4
.L_5:
        /*0018*/ 	.byte	0x04, 0x11
        /*001a*/ 	.short	(.L_7 - .L_6)
	.align		4
.L_6:
        /*001c*/ 	.word	index@(triton_poi_fused_cat_3)
        /*0020*/ 	.word	0x00000000


	//----- nvinfo : EIATTR_MIN_STACK_SIZE
	.align		4
.L_7:
        /*0024*/ 	.byte	0x04, 0x12
        /*0026*/ 	.short	(.L_9 - .L_8)
	.align		4
.L_8:
        /*0028*/ 	.word	index@(triton_poi_fused_cat_3)
        /*002c*/ 	.word	0x00000000
.L_9:


//--------------------- .nv.info.triton_poi_fused_cat_3 --------------------------
	.section	.nv.info.triton_poi_fused_cat_3,"",@"SHT_CUDA_INFO"
	.sectionflags	@""
	.align	4


	//----- nvinfo : EIATTR_CUDA_API_VERSION
	.align		4
        /*0000*/ 	.byte	0x04, 0x37
        /*0002*/ 	.short	(.L_11 - .L_10)
.L_10:
        /*0004*/ 	.word	0x0000007c


	//----- nvinfo : EIATTR_KPARAM_INFO
	.align		4
.L_11:
        /*0008*/ 	.byte	0x04, 0x17
        /*000a*/ 	.short	(.L_13 - .L_12)
.L_12:
        /*000c*/ 	.word	0x00000000
        /*0010*/ 	.short	0x0007
        /*0012*/ 	.short	0x0038
        /*0014*/ 	.byte	0x00, 0xf0, 0x11, 0x00


	//----- nvinfo : EIATTR_KPARAM_INFO
	.align		4
.L_13:
        /*0018*/ 	.byte	0x04, 0x17
        /*001a*/ 	.short	(.L_15 - .L_14)
.L_14:
        /*001c*/ 	.word	0x00000000
        /*0020*/ 	.short	0x0006
        /*0022*/ 	.short	0x0030
        /*0024*/ 	.byte	0x00, 0xf4, 0x21, 0x00


	//----- nvinfo : EIATTR_KPARAM_INFO
	.align		4
.L_15:
        /*0028*/ 	.byte	0x04, 0x17
        /*002a*/ 	.short	(.L_17 - .L_16)
.L_16:
        /*002c*/ 	.word	0x00000000
        /*0030*/ 	.short	0x0005
        /*0032*/ 	.short	0x0028
        /*0034*/ 	.byte	0x00, 0xf4, 0x21, 0x00


	//----- nvinfo : EIATTR_KPARAM_INFO
	.align		4
.L_17:
        /*0038*/ 	.byte	0x04, 0x17
        /*003a*/ 	.short	(.L_19 - .L_18)
.L_18:
        /*003c*/ 	.word	0x00000000
        /*0040*/ 	.short	0x0004
        /*0042*/ 	.short	0x0020
        /*0044*/ 	.byte	0x00, 0xf4, 0x21, 0x00


	//----- nvinfo : EIATTR_KPARAM_INFO
	.align		4
.L_19:
        /*0048*/ 	.byte	0x04, 0x17
        /*004a*/ 	.short	(.L_21 - .L_20)
.L_20:
        /*004c*/ 	.word	0x00000000
        /*0050*/ 	.short	0x0003
        /*0052*/ 	.short	0x0018
        /*0054*/ 	.byte	0x00, 0xf4, 0x21, 0x00


	//----- nvinfo : EIATTR_KPARAM_INFO
	.align		4
.L_21:
        /*0058*/ 	.byte	0x04, 0x17
        /*005a*/ 	.short	(.L_23 - .L_22)
.L_22:
        /*005c*/ 	.word	0x00000000
        /*0060*/ 	.short	0x0002
        /*0062*/ 	.short	0x0010
        /*0064*/ 	.byte	0x00, 0xf4, 0x21, 0x00


	//----- nvinfo : EIATTR_KPARAM_INFO
	.align		4
.L_23:
        /*0068*/ 	.byte	0x04, 0x17
        /*006a*/ 	.short	(.L_25 - .L_24)
.L_24:
        /*006c*/ 	.word	0x00000000
        /*0070*/ 	.short	0x0001
        /*0072*/ 	.short	0x0008
        /*0074*/ 	.byte	0x00, 0xf4, 0x21, 0x00


	//----- nvinfo : EIATTR_KPARAM_INFO
	.align		4
.L_25:
        /*0078*/ 	.byte	0x04, 0x17
        /*007a*/ 	.short	(.L_27 - .L_26)
.L_26:
        /*007c*/ 	.word	0x00000000
        /*0080*/ 	.short	0x0000
        /*0082*/ 	.short	0x0000
        /*0084*/ 	.byte	0x00, 0xf4, 0x21, 0x00


	//----- nvinfo : EIATTR_SPARSE_MMA_MASK
	.align		4
.L_27:
        /*0088*/ 	.byte	0x03, 0x50
        /*008a*/ 	.short	0x0000


	//----- nvinfo : EIATTR_MAXREG_COUNT
	.align		4
        /*008c*/ 	.byte	0x03, 0x1b
        /*008e*/ 	.short	0x00ff


	//----- nvinfo : EIATTR_EXIT_INSTR_OFFSETS
	.align		4
        /*0090*/ 	.byte	0x04, 0x1c
        /*0092*/ 	.short	(.L_29 - .L_28)


	//   ....[0]....
.L_28:
        /*0094*/ 	.word	0x000006b0


	//   ....[1]....
        /*0098*/ 	.word	0x000006d0


	//----- nvinfo : EIATTR_REQNTID
	.align		4
.L_29:
        /*009c*/ 	.byte	0x04, 0x10
        /*009e*/ 	.short	(.L_31 - .L_30)
.L_30:
        /*00a0*/ 	.word	0x00000080
        /*00a4*/ 	.word	0x00000001
        /*00a8*/ 	.word	0x00000001


	//----- nvinfo : EIATTR_CBANK_PARAM_SIZE
	.align		4
.L_31:
        /*00ac*/ 	.byte	0x03, 0x19
        /*00ae*/ 	.short	0x003c


	//----- nvinfo : EIATTR_PARAM_CBANK
	.align		4
        /*00b0*/ 	.byte	0x04, 0x0a
        /*00b2*/ 	.short	(.L_33 - .L_32)
	.align		4
.L_32:
        /*00b4*/ 	.word	index@(.nv.constant0.triton_poi_fused_cat_3)
        /*00b8*/ 	.short	0x0210
        /*00ba*/ 	.short	0x003c


	//----- nvinfo : EIATTR_SW_WAR
	.align		4
.L_33:
        /*00bc*/ 	.byte	0x04, 0x36
        /*00be*/ 	.short	(.L_35 - .L_34)
.L_34:
        /*00c0*/ 	.word	0x00000008
.L_35:


//--------------------- .nv.callgraph             --------------------------
	.section	.nv.callgraph,"",@"SHT_CUDA_CALLGRAPH"
	.align	4
	.sectionentsize	8
	.align		4
        /*0000*/ 	.word	0x00000000
	.align		4
        /*0004*/ 	.word	0xffffffff
	.align		4
        /*0008*/ 	.word	0x00000000
	.align		4
        /*000c*/ 	.word	0xfffffffe
	.align		4
        /*0010*/ 	.word	0x00000000
	.align		4
        /*0014*/ 	.word	0xfffffffd
	.align		4
        /*0018*/ 	.word	0x00000000
	.align		4
        /*001c*/ 	.word	0xfffffffc


//--------------------- .nv.constant4             --------------------------
	.section	.nv.constant4,"a",@progbits
	.align	8
	.align		8
.nv.constant4:
        /*0000*/ 	.dword	_$_str
	.align		8
        /*0008*/ 	.dword	_$_str_$_2


//--------------------- .text.triton_poi_fused_cat_3 --------------------------
	.section	.text.triton_poi_fused_cat_3,"ax",@progbits
	.align	128
        .global         triton_poi_fused_cat_3
        .type           triton_poi_fused_cat_3,@function
        .size           triton_poi_fused_cat_3,(.L_x_1 - triton_poi_fused_cat_3)
        .other          triton_poi_fused_cat_3,@"STO_CUDA_ENTRY STV_DEFAULT"
triton_poi_fused_cat_3:
.text.triton_poi_fused_cat_3:
[----:B------:R-:W0:Y:S01]  /*0000*/  LDC R1, c[0x0][0x28] ;  /* 0x00000a00ff017b82 */ /* 0x000e220000000800 */
[----:B------:R-:W1:Y:S07]  /*0010*/  S2R R0, SR_TID.X ;  /* 0x0000000000007919 */ /* 0x000e6e0000002100 */
[----:B------:R-:W2:Y:S01]  /*0020*/  LDC.64 R4, c[0x0][0x220] ;  /* 0x00008800ff047b82 */ /* 0x000ea20000000a00 */
[----:B------:R-:W-:Y:S01]  /*0030*/  CS2R R10, SRZ ;  /* 0x00000000000a7805 */ /* 0x000fe2000001ff00 */
[----:B------:R-:W-:Y:S01]  /*0040*/  ULDC.64 UR4, c[0x0][0x208] ;  /* 0x0000820000047ab9 */ /* 0x000fe20000000a00 */
[----:B------:R-:W3:Y:S05]  /*0050*/  S2R R3, SR_CTAID.X ;  /* 0x0000000000037919 */ /* 0x000eea0000002500 */
[----:B------:R-:W4:Y:S08]  /*0060*/  LDC.64 R18, c[0x0][0x210] ;  /* 0x00008400ff127b82 */ /* 0x000f300000000a00 */
[----:B------:R-:W5:Y:S08]  /*0070*/  LDC.64 R8, c[0x0][0x218] ;  /* 0x00008600ff087b82 */ /* 0x000f700000000a00 */
[----:B------:R-:W2:Y:S01]  /*0080*/  LDC.64 R6, c[0x0][0x228] ;  /* 0x00008a00ff067b82 */ /* 0x000ea20000000a00 */
[----:B------:R-:W-:Y:S01]  /*0090*/  IMAD.MOV.U32 R12, RZ, RZ, RZ ;  /* 0x000000ffff0c7224 */ /* 0x000fe200078e00ff */
[----:B------:R-:W-:Y:S01]  /*00a0*/  ULDC.64 UR6, c[0x0][0x238] ;  /* 0x00008e0000067ab9 */ /* 0x000fe20000000a00 */
[----:B-1----:R-:W-:-:S05]  /*00b0*/  IMAD.SHL.U32 R0, R0, 0x2, RZ ;  /* 0x0000000200007824 */ /* 0x002fca00078e00ff */
[----:B------:R-:W-:-:S05]  /*00c0*/  LOP3.LUT R0, R0, 0xfe, RZ, 0xc0, !PT ;  /* 0x000000fe00007812 */ /* 0x000fca00078ec0ff */
[----:B---3--:R-:W-:-:S05]  /*00d0*/  IMAD R0, R3, 0x100, R0 ;  /* 0x0000010003007824 */ /* 0x008fca00078e0200 */
[----:B------:R-:W-:-:S04]  /*00e0*/  SHF.R.S32.HI R3, RZ, 0x1f, R0 ;  /* 0x0000001fff037819 */ /* 0x000fc80000011400 */
[----:B------:R-:W-:-:S04]  /*00f0*/  LEA.HI R14, R3, R0, RZ, 0x4 ;  /* 0x00000000030e7211 */ /* 0x000fc800078f20ff */
[----:B------:R-:W-:-:S05]  /*0100*/  SHF.R.S32.HI R13, RZ, 0x4, R14 ;  /* 0x00000004ff0d7819 */ /* 0x000fca000001140e */
[----:B------:R-:W-:-:S05]  /*0110*/  IMAD.HI R2, R13, 0x2aaaaaab, RZ ;  /* 0x2aaaaaab0d027827 */ /* 0x000fca00078e02ff */
[----:B------:R-:W-:-:S04]  /*0120*/  SHF.R.U32.HI R3, RZ, 0x1, R2 ;  /* 0x00000001ff037819 */ /* 0x000fc80000011602 */
[----:B------:R-:W-:-:S05]  /*0130*/  LEA.HI R2, R2, R3, RZ, 0x1 ;  /* 0x0000000302027211 */ /* 0x000fca00078f08ff */
[----:B------:R-:W-:-:S04]  /*0140*/  IMAD R13, R2, -0xc, R13 ;  /* 0xfffffff4020d7824 */ /* 0x000fc800078e020d */
[C---:B--2---:R-:W-:Y:S01]  /*0150*/  IMAD.WIDE R4, R13.reuse, 0x4, R4 ;  /* 0x000000040d047825 */ /* 0x044fe200078e0204 */
[----:B------:R-:W-:-:S04]  /*0160*/  ISETP.GE.AND P2, PT, R13, 0x4, PT ;  /* 0x000000040d00780c */ /* 0x000fc80003f46270 */
[----:B------:R-:W-:-:S13]  /*0170*/  ISETP.LT.AND P3, PT, R0, 0x300, !P2 ;  /* 0x000003000000780c */ /* 0x000fda0005761270 */
[----:B------:R-:W2:Y:S04]  /*0180*/  @P3 LDG.E.EL R11, desc[UR4][R4.64] ;  /* 0x00000004040b3981 */ /* 0x000ea8000c2e1900 */
[----:B------:R1:W3:Y:S01]  /*0190*/  @P3 LDG.E.EL R10, desc[UR4][R4.64] ;  /* 0x00000004040a3981 */ /* 0x0002e2000c2e1900 */
[----:B------:R-:W-:-:S04]  /*01a0*/  IMAD.HI R15, R0, 0x2aaaaaab, RZ ;  /* 0x2aaaaaab000f7827 */ /* 0x000fc800078e02ff */
[----:B-----5:R-:W-:Y:S01]  /*01b0*/  IMAD.WIDE R8, R13, 0x4, R8 ;  /* 0x000000040d087825 */ /* 0x020fe200078e0208 */
[----:B------:R-:W-:-:S04]  /*01c0*/  SHF.R.U32.HI R2, RZ, 0x1f, R15 ;  /* 0x0000001fff027819 */ /* 0x000fc8000001160f */
[----:B------:R-:W-:Y:S02]  /*01d0*/  LEA.HI.SX32 R15, R15, R2, 0x1b ;  /* 0x000000020f0f7211 */ /* 0x000fe400078fdaff */
[----:B-1----:R-:W-:Y:S01]  /*01e0*/  CS2R R4, SRZ ;  /* 0x0000000000047805 */ /* 0x002fe2000001ff00 */
[----:B------:R-:W5:Y:S02]  /*01f0*/  @P3 LDG.E.EL R12, desc[UR4][R8.64] ;  /* 0x00000004080c3981 */ /* 0x000f64000c2e1900 */
[----:B------:R-:W-:-:S04]  /*0200*/  IMAD R2, R15, -0xc0, R0 ;  /* 0xffffff400f027824 */ /* 0x000fc800078e0200 */
[----:B------:R-:W-:Y:S02]  /*0210*/  IMAD R17, R15, 0x40, R2 ;  /* 0x000000400f117824 */ /* 0x000fe400078e0202 */
[----:B------:R-:W1:Y:S02]  /*0220*/  LDC.64 R2, c[0x0][0x230] ;  /* 0x00008c00ff027b82 */ /* 0x000e640000000a00 */
[----:B----4-:R-:W-:Y:S01]  /*0230*/  IMAD.WIDE R18, R17, 0x4, R18 ;  /* 0x0000000411127825 */ /* 0x010fe200078e0212 */
[----:B------:R-:W-:-:S04]  /*0240*/  CS2R R16, SRZ ;  /* 0x0000000000107805 */ /* 0x000fc8000001ff00 */
[----:B------:R1:W4:Y:S01]  /*0250*/  @P3 LDG.E.64 R4, desc[UR4][R18.64] ;  /* 0x0000000412043981 */ /* 0x000322000c1e1b00 */
[----:B------:R-:W-:Y:S01]  /*0260*/  LOP3.LUT R23, R14, 0xfffffff0, RZ, 0xc0, !PT ;  /* 0xfffffff00e177812 */ /* 0x000fe200078ec0ff */
[----:B------:R-:W-:Y:S02]  /*0270*/  IMAD.SHL.U32 R15, R15, 0x80, RZ ;  /* 0x000000800f0f7824 */ /* 0x000fe400078e00ff */
[----:B------:R1:W4:Y:S01]  /*0280*/  @P3 LDG.E.EL R17, desc[UR4][R8.64] ;  /* 0x0000000408113981 */ /* 0x000322000c2e1900 */
[----:B0-----:R-:W-:Y:S01]  /*0290*/  IMAD.WIDE R20, R13, 0x4, R6 ;  /* 0x000000040d147825 */ /* 0x001fe200078e0206 */
[----:B------:R-:W-:-:S03]  /*02a0*/  CS2R R6, SRZ ;  /* 0x0000000000067805 */ /* 0x000fc6000001ff00 */
[C---:B------:R-:W-:Y:S01]  /*02b0*/  IMAD.IADD R23, R0.reuse, 0x1, -R23 ;  /* 0x0000000100177824 */ /* 0x040fe200078e0a17 */
[----:B------:R-:W-:Y:S01]  /*02c0*/  ISETP.GE.AND P0, PT, R0, 0x300, PT ;  /* 0x000003000000780c */ /* 0x000fe20003f06270 */
[C---:B------:R-:W-:Y:S01]  /*02d0*/  IMAD.SHL.U32 R14, R13.reuse, 0x10, RZ ;  /* 0x000000100d0e7824 */ /* 0x040fe200078e00ff */
[----:B------:R-:W4:Y:S01]  /*02e0*/  @P3 LDG.E.EL R16, desc[UR4][R20.64] ;  /* 0x0000000414103981 */ /* 0x000f22000c2e1900 */
[----:B-1----:R-:W-:Y:S01]  /*02f0*/  IMAD.WIDE R18, R13, 0x4, R2 ;  /* 0x000000040d127825 */ /* 0x002fe200078e0202 */
[--C-:B------:R-:W-:Y:S02]  /*0300*/  SHF.R.S32.HI R3, RZ, 0x1f, R15.reuse ;  /* 0x0000001fff037819 */ /* 0x100fe4000001140f */
[----:B------:R-:W5:Y:S01]  /*0310*/  @P3 LDG.E.EL R6, desc[UR4][R20.64] ;  /* 0x0000000414063981 */ /* 0x000f62000c2e1900 */
[----:B------:R-:W-:Y:S01]  /*0320*/  IMAD.MOV.U32 R2, RZ, RZ, RZ ;  /* 0x000000ffff027224 */ /* 0x000fe200078e00ff */
[----:B------:R-:W-:Y:S02]  /*0330*/  IADD3 R15, P4, P5, R14, R23, R15 ;  /* 0x000000170e0f7210 */ /* 0x000fe40007d9e00f */
[----:B------:R-:W5:Y:S01]  /*0340*/  @P3 LDG.E.EL R7, desc[UR4][R18.64] ;  /* 0x0000000412073981 */ /* 0x000f62000c2e1900 */
[----:B------:R-:W-:-:S02]  /*0350*/  SHF.R.S32.HI R23, RZ, 0x1f, R23 ;  /* 0x0000001fff177819 */ /* 0x000fc40000011417 */
[----:B------:R-:W-:Y:S01]  /*0360*/  SHF.R.S32.HI R14, RZ, 0x1f, R14 ;  /* 0x0000001fff0e7819 */ /* 0x000fe2000001140e */
[----:B------:R0:W5:Y:S01]  /*0370*/  @P3 LDG.E.EL R2, desc[UR4][R18.64] ;  /* 0x0000000412023981 */ /* 0x000162000c2e1900 */
[----:B------:R-:W-:Y:S02]  /*0380*/  ISETP.GT.AND P1, PT, R13, 0x3, !P0 ;  /* 0x000000030d00780c */ /* 0x000fe40004724270 */
[----:B------:R-:W-:Y:S02]  /*0390*/  IADD3.X R14, R14, R23, R3, P4, P5 ;  /* 0x000000170e0e7210 */ /* 0x000fe400027ea403 */
[----:B------:R-:W-:-:S04]  /*03a0*/  LEA R8, P4, R15, UR6, 0x2 ;  /* 0x000000060f087c11 */ /* 0x000fc8000f8810ff */
[----:B------:R-:W-:Y:S02]  /*03b0*/  LEA.HI.X R9, R15, UR7, R14, 0x2, P4 ;  /* 0x000000070f097c11 */ /* 0x000fe4000a0f140e */
[----:B------:R-:W-:-:S06]  /*03c0*/  CS2R R14, SRZ ;  /* 0x00000000000e7805 */ /* 0x000fcc000001ff00 */
[----:B------:R1:W5:Y:S01]  /*03d0*/  @P1 LDG.E.64 R14, desc[UR4][R8.64+-0x100] ;  /* 0xffff0004080e1981 */ /* 0x000362000c1e1b00 */
[----:B0-----:R-:W-:Y:S01]  /*03e0*/  IMAD.MOV.U32 R19, RZ, RZ, 0x3e800000 ;  /* 0x3e800000ff137424 */ /* 0x001fe200078e00ff */
[----:B--2---:R-:W-:-:S05]  /*03f0*/  SEL R3, R11, RZ, P3 ;  /* 0x000000ff0b037207 */ /* 0x004fca0001800000 */
[----:B------:R-:W-:Y:S01]  /*0400*/  FADD R3, R3, 9.9999997473787516356e-06 ;  /* 0x3727c5ac03037421 */ /* 0x000fe20000000000 */
[----:B---3--:R-:W-:-:S03]  /*0410*/  SEL R10, R10, RZ, P3 ;  /* 0x000000ff0a0a7207 */ /* 0x008fc60001800000 */
[----:B------:R-:W0:Y:S02]  /*0420*/  MUFU.SQRT R11, R3 ;  /* 0x00000003000b7308 */ /* 0x000e240000002000 */
[----:B------:R-:W-:-:S06]  /*0430*/  FADD R10, R10, 9.9999997473787516356e-06 ;  /* 0x3727c5ac0a0a7421 */ /* 0x000fcc0000000000 */
[----:B------:R-:W2:Y:S01]  /*0440*/  MUFU.SQRT R13, R10 ;  /* 0x0000000a000d7308 */ /* 0x000ea20000002000 */
[C---:B0-----:R-:W-:Y:S02]  /*0450*/  FSETP.GT.AND P6, PT, R11.reuse, 8.50705917302346158658e+37, PT ;  /* 0x7e8000000b00780b */ /* 0x041fe40003fc4000 */
[----:B------:R-:W-:Y:S02]  /*0460*/  FSETP.GEU.AND P5, PT, R11, 1.175494350822287508e-38, PT ;  /* 0x008000000b00780b */ /* 0x000fe40003fae000 */
[----:B------:R-:W-:Y:S02]  /*0470*/  FSEL R18, R19, 1, P6 ;  /* 0x3f80000013127808 */ /* 0x000fe40003000000 */
[----:B--2---:R-:W-:-:S07]  /*0480*/  FSETP.GT.AND P4, PT, R13, 8.50705917302346158658e+37, PT ;  /* 0x7e8000000d00780b */ /* 0x004fce0003f84000 */
[----:B------:R-:W-:Y:S01]  /*0490*/  @P6 FMUL R11, R11, 0.25 ;  /* 0x3e8000000b0b6820 */ /* 0x000fe20000400000 */
[----:B------:R-:W-:-:S03]  /*04a0*/  FSETP.GEU.AND P6, PT, R13, 1.175494350822287508e-38, PT ;  /* 0x008000000d00780b */ /* 0x000fc60003fce000 */
[----:B------:R-:W-:Y:S02]  /*04b0*/  @!P5 FMUL R11, R11, 16777216 ;  /* 0x4b8000000b0bd820 */ /* 0x000fe40000400000 */
[----:B------:R-:W-:-:S04]  /*04c0*/  @P4 FMUL R13, R13, 0.25 ;  /* 0x3e8000000d0d4820 */ /* 0x000fc80000400000 */
[----:B------:R-:W0:Y:S04]  /*04d0*/  MUFU.RCP R11, R11 ;  /* 0x0000000b000b7308 */ /* 0x000e280000001000 */
[----:B------:R-:W-:Y:S01]  /*04e0*/  @!P6 FMUL R13, R13, 16777216 ;  /* 0x4b8000000d0de820 */ /* 0x000fe20000400000 */
[----:B----4-:R-:W-:Y:S02]  /*04f0*/  SEL R4, R4, RZ, P3 ;  /* 0x000000ff04047207 */ /* 0x010fe40001800000 */
[----:B-----5:R-:W-:-:S03]  /*0500*/  SEL R3, R12, RZ, P3 ;  /* 0x000000ff0c037207 */ /* 0x020fc60001800000 */
[----:B------:R-:W2:Y:S01]  /*0510*/  MUFU.RCP R13, R13 ;  /* 0x0000000d000d7308 */ /* 0x000ea20000001000 */
[----:B------:R-:W-:Y:S01]  /*0520*/  FSEL R10, R19, 1, P4 ;  /* 0x3f800000130a7808 */ /* 0x000fe20002000000 */
[----:B-1----:R-:W-:Y:S01]  /*0530*/  FADD R8, R4, -R3 ;  /* 0x8000000304087221 */ /* 0x002fe20000000000 */
[----:B------:R-:W-:Y:S01]  /*0540*/  SEL R3, R5, RZ, P3 ;  /* 0x000000ff05037207 */ /* 0x000fe20001800000 */
[----:B------:R-:W-:Y:S01]  /*0550*/  @!P5 FMUL R18, R18, 16777216 ;  /* 0x4b8000001212d820 */ /* 0x000fe20000400000 */
[----:B------:R-:W1:Y:S01]  /*0560*/  LDC.64 R4, c[0x0][0x240] ;  /* 0x00009000ff047b82 */ /* 0x000e620000000a00 */
[----:B------:R-:W-:Y:S01]  /*0570*/  SEL R12, R17, RZ, P3 ;  /* 0x000000ff110c7207 */ /* 0x000fe20001800000 */
[----:B------:R-:W-:Y:S01]  /*0580*/  @!P6 FMUL R10, R10, 16777216 ;  /* 0x4b8000000a0ae820 */ /* 0x000fe20000400000 */
[----:B0-----:R-:W-:-:S03]  /*0590*/  FMUL R9, R11, R18 ;  /* 0x000000120b097220 */ /* 0x001fc60000400000 */
[----:B------:R-:W-:Y:S01]  /*05a0*/  FADD R3, R3, -R12 ;  /* 0x8000000c03037221 */ /* 0x000fe20000000000 */
[----:B------:R-:W-:Y:S01]  /*05b0*/  FMUL R8, R8, R9 ;  /* 0x0000000908087220 */ /* 0x000fe20000400000 */
[----:B--2---:R-:W-:Y:S01]  /*05c0*/  FMUL R10, R13, R10 ;  /* 0x0000000a0d0a7220 */ /* 0x004fe20000400000 */
[----:B------:R-:W-:Y:S02]  /*05d0*/  SEL R9, R16, RZ, P3 ;  /* 0x000000ff10097207 */ /* 0x000fe40001800000 */
[----:B------:R-:W-:Y:S02]  /*05e0*/  SEL R6, R6, RZ, P3 ;  /* 0x000000ff06067207 */ /* 0x000fe40001800000 */
[----:B------:R-:W-:Y:S01]  /*05f0*/  SEL R11, R7, RZ, P3 ;  /* 0x000000ff070b7207 */ /* 0x000fe20001800000 */
[----:B------:R-:W-:Y:S01]  /*0600*/  FMUL R7, R3, R10 ;  /* 0x0000000a03077220 */ /* 0x000fe20000400000 */
[----:B------:R-:W-:-:S03]  /*0610*/  SEL R2, R2, RZ, P3 ;  /* 0x000000ff02027207 */ /* 0x000fc60001800000 */
[----:B------:R-:W-:Y:S02]  /*0620*/  FFMA R3, R8, R9, R11 ;  /* 0x0000000908037223 */ /* 0x000fe4000000000b */
[----:B------:R-:W-:-:S03]  /*0630*/  FFMA R2, R7, R6, R2 ;  /* 0x0000000607027223 */ /* 0x000fc60000000002 */
[C---:B------:R-:W-:Y:S02]  /*0640*/  FSETP.GEU.AND P3, PT, R3.reuse, RZ, PT ;  /* 0x000000ff0300720b */ /* 0x040fe40003f6e000 */
[----:B------:R-:W-:Y:S01]  /*0650*/  FSETP.GEU.AND P4, PT, R2, RZ, PT ;  /* 0x000000ff0200720b */ /* 0x000fe20003f8e000 */
[----:B-1----:R-:W-:Y:S01]  /*0660*/  IMAD.WIDE R4, R0, 0x4, R4 ;  /* 0x0000000400047825 */ /* 0x002fe200078e0204 */
[----:B------:R-:W-:Y:S02]  /*0670*/  FSEL R6, R3, RZ, P3 ;  /* 0x000000ff03067208 */ /* 0x000fe40001800000 */
[----:B------:R-:W-:Y:S02]  /*0680*/  FSEL R7, R2, RZ, P4 ;  /* 0x000000ff02077208 */ /* 0x000fe40002000000 */
[----:B------:R-:W-:Y:S02]  /*0690*/  @P2 SEL R6, R14, RZ, P1 ;  /* 0x000000ff0e062207 */ /* 0x000fe40000800000 */
[----:B------:R-:W-:Y:S01]  /*06a0*/  @P2 SEL R7, R15, RZ, P1 ;  /* 0x000000ff0f072207 */ /* 0x000fe20000800000 */
[----:B------:R-:W-:Y:S06]  /*06b0*/  @P0 EXIT ;  /* 0x000000000000094d */ /* 0x000fec0003800000 */
[----:B------:R-:W-:Y:S01]  /*06c0*/  STG.E.64 desc[UR4][R4.64], R6 ;  /* 0x0000000604007986 */ /* 0x000fe2000c101b04 */
[----:B------:R-:W-:Y:S05]  /*06d0*/  EXIT ;  /* 0x000000000000794d */ /* 0x000fea0003800000 */
.L_x_0:
[----:B------:R-:W-:-:S00]  /*06e0*/  BRA `(.L_x_0) ;  /* 0xfffffffc00fc7947 */ /* 0x000fc0000383ffff */
[----:B------:R-:W-:-:S00]  /*06f0*/  NOP ;  /* 0x0000000000007918 */ /* 0x000fc00000000000 */
        /* <DEDUP_REMOVED lines=8> */
.L_x_1:


//--------------------- .nv.global.init           --------------------------
	.section	.nv.global.init,"aw",@progbits
.nv.global.init:
	.type		_$_str,@object
	.size		_$_str,(_$_str_$_2 - _$_str)
_$_str:
        /*0000*/ 	.byte	0x5f, 0x5f, 0x43, 0x55, 0x44, 0x41, 0x5f, 0x46, 0x54, 0x5a, 0x00
	.type		_$_str_$_2,@object
	.size		_$_str_$_2,(.L_1 - _$_str_$_2)
_$_str_$_2:
        /*000b*/ 	.byte	0x5f, 0x5f, 0x43, 0x55, 0x44, 0x41, 0x5f, 0x50, 0x52, 0x45, 0x43, 0x5f, 0x53, 0x51, 0x52, 0x54
        /*001b*/ 	.byte	0x00
.L_1:


//--------------------- .nv.constant0.triton_poi_fused_cat_3 --------------------------
	.section	.nv.constant0.triton_poi_fused_cat_3,"a",@progbits
	.sectionflags	@""
	.align	4
.nv.constant0.triton_poi_fused_cat_3:
	.zero		588
